//
// Generated by NVIDIA NVVM Compiler
//
// Compiler Build ID: CL-36424714
// Cuda compilation tools, release 13.0, V13.0.88
// Based on NVVM 20.0.0
//

.version 9.0
.target sm_100
.address_size 64

	// .globl	_Z9addKernelPfS_S_i
// _ZZ9addKernelPfS_S_iE3s_a has been demoted
// _ZZ9addKernelPfS_S_iE3s_b has been demoted

.visible .entry _Z9addKernelPfS_S_i(
	.param .u64 .ptr .align 1 _Z9addKernelPfS_S_i_param_0,
	.param .u64 .ptr .align 1 _Z9addKernelPfS_S_i_param_1,
	.param .u64 .ptr .align 1 _Z9addKernelPfS_S_i_param_2,
	.param .u32 _Z9addKernelPfS_S_i_param_3
)
{
	.reg .pred 	%p<8>;
	.reg .b32 	%r<25>;
	.reg .b32 	%f<16>;
	.reg .b64 	%rd<12>;
	// demoted variable
	.shared .align 4 .b8 _ZZ9addKernelPfS_S_iE3s_a[1024];
	// demoted variable
	.shared .align 4 .b8 _ZZ9addKernelPfS_S_iE3s_b[1024];
	ld.param.u64 	%rd1, [_Z9addKernelPfS_S_i_param_0];
	ld.param.u64 	%rd2, [_Z9addKernelPfS_S_i_param_1];
	ld.param.u64 	%rd3, [_Z9addKernelPfS_S_i_param_2];
	ld.param.u32 	%r4, [_Z9addKernelPfS_S_i_param_3];
	mov.u32 	%r5, %ctaid.x;
	mov.u32 	%r6, %ntid.x;
	mul.lo.s32 	%r1, %r5, %r6;
	mov.u32 	%r2, %tid.x;
	add.s32 	%r3, %r1, %r2;
	setp.ge.s32 	%p1, %r3, %r4;
	@%p1 bra 	$L__BB0_3;
	cvta.to.global.u64 	%rd4, %rd1;
	cvta.to.global.u64 	%rd5, %rd2;
	mul.wide.s32 	%rd6, %r3, 4;
	add.s64 	%rd7, %rd4, %rd6;
	ld.global.f32 	%f2, [%rd7];
	shl.b32 	%r7, %r2, 2;
	mov.u32 	%r8, _ZZ9addKernelPfS_S_iE3s_a;
	add.s32 	%r9, %r8, %r7;
	st.shared.f32 	[%r9], %f2;
	add.s64 	%rd8, %rd5, %rd6;
	ld.global.f32 	%f3, [%rd8];
	mov.u32 	%r10, _ZZ9addKernelPfS_S_iE3s_b;
	add.s32 	%r11, %r10, %r7;
	st.shared.f32 	[%r11], %f3;
	bar.sync 	0;
	ld.shared.f32 	%f4, [%r9];
	ld.shared.f32 	%f5, [%r11];
	add.f32 	%f6, %f4, %f5;
	mov.b32 	%r12, %f6;
	shfl.sync.down.b32	%r13|%p2, %r12, 16, 31, -1;
	mov.b32 	%f7, %r13;
	add.f32 	%f8, %f6, %f7;
	mov.b32 	%r14, %f8;
	shfl.sync.down.b32	%r15|%p3, %r14, 8, 31, -1;
	mov.b32 	%f9, %r15;
	add.f32 	%f10, %f8, %f9;
	mov.b32 	%r16, %f10;
	shfl.sync.down.b32	%r17|%p4, %r16, 4, 31, -1;
	mov.b32 	%f11, %r17;
	add.f32 	%f12, %f10, %f11;
	mov.b32 	%r18, %f12;
	shfl.sync.down.b32	%r19|%p5, %r18, 2, 31, -1;
	mov.b32 	%f13, %r19;
	add.f32 	%f14, %f12, %f13;
	mov.b32 	%r20, %f14;
	shfl.sync.down.b32	%r21|%p6, %r20, 1, 31, -1;
	mov.b32 	%f15, %r21;
	add.f32 	%f1, %f14, %f15;
	and.b32  	%r22, %r2, 31;
	setp.ne.s32 	%p7, %r22, 0;
	@%p7 bra 	$L__BB0_3;
	shr.u32 	%r23, %r2, 5;
	add.s32 	%r24, %r1, %r23;
	cvta.to.global.u64 	%rd9, %rd3;
	mul.wide.u32 	%rd10, %r24, 4;
	add.s64 	%rd11, %rd9, %rd10;
	st.global.f32 	[%rd11], %f1;
$L__BB0_3:
	ret;

}


// ===== COMPILED SASS (sm_100) =====

	.target	sm_100

	.elftype	@"ET_EXEC"


//--------------------- .note.nv.tkinfo           --------------------------
	.section	.note.nv.tkinfo,"",@"SHT_NOTE"
	.sectionflags	@"SHF_NOTE_NV_TKINFO"
	.tkinfo
        /*0018*/ 	.word	0x00000002
        /*0030*/ 	.string	""
        /*0030*/ 	.string	"ptxas"
        /*0030*/ 	.string	"Cuda compilation tools, release 13.0, V13.0.88"
        /*0030*/ 	.string	"Build cuda_13.0.r13.0/compiler.36424714_0"
        /*0030*/ 	.string	"-arch sm_100 -m 64 "



//--------------------- .note.nv.cuinfo           --------------------------
	.section	.note.nv.cuinfo,"",@"SHT_NOTE"
	.sectionflags	@"SHF_NOTE_NV_CUINFO"
        /*0018*/ 	.short	0x0002
        /*001a*/ 	.short	0x0064
        /*001c*/ 	.short	0x0082
	.zero		2


//--------------------- .nv.info                  --------------------------
	.section	.nv.info,"",@"SHT_CUDA_INFO"
	.align	4


	//----- nvinfo : EIATTR_REGCOUNT
	.align		4
        /*0000*/ 	.byte	0x04, 0x2f
        /*0002*/ 	.short	(.L_1 - .L_0)
	.align		4
.L_0:
        /*0004*/ 	.word	index@(_Z9addKernelPfS_S_i)
        /*0008*/ 	.word	0x0000000c


	//----- nvinfo : EIATTR_FRAME_SIZE
	.align		4
.L_1:
        /*000c*/ 	.byte	0x04, 0x11
        /*000e*/ 	.short	(.L_3 - .L_2)
	.align		4
.L_2:
        /*0010*/ 	.word	index@(_Z9addKernelPfS_S_i)
        /*0014*/ 	.word	0x00000000


	//----- nvinfo : EIATTR_MIN_STACK_SIZE
	.align		4
.L_3:
        /*0018*/ 	.byte	0x04, 0x12
        /*001a*/ 	.short	(.L_5 - .L_4)
	.align		4
.L_4:
        /*001c*/ 	.word	index@(_Z9addKernelPfS_S_i)
        /*0020*/ 	.word	0x00000000
.L_5:


//--------------------- .nv.compat                --------------------------
	.section	.nv.compat,"",@"SHT_CUDA_COMPAT_INFO"
	.align	4
        /*0000*/ 	.byte	0x02, 0x09, 0x00, 0x00, 0x02, 0x02, 0x01, 0x00, 0x02, 0x05, 0x05, 0x00, 0x03, 0x07, 0x01, 0x01
        /*0010*/ 	.byte	0x02, 0x03, 0x00, 0x00, 0x02, 0x06, 0x01, 0x00, 0x04, 0x0b, 0x08, 0x00, 0x09, 0x00, 0x00, 0x00
        /*0020*/ 	.byte	0x00, 0x00, 0x00, 0x00


//--------------------- .nv.info._Z9addKernelPfS_S_i --------------------------
	.section	.nv.info._Z9addKernelPfS_S_i,"",@"SHT_CUDA_INFO"
	.sectionflags	@""
	.align	4


	//----- nvinfo : EIATTR_CUDA_API_VERSION
	.align		4
        /*0000*/ 	.byte	0x04, 0x37
        /*0002*/ 	.short	(.L_7 - .L_6)
.L_6:
        /*0004*/ 	.word	0x00000082


	//----- nvinfo : EIATTR_KPARAM_INFO
	.align		4
.L_7:
        /*0008*/ 	.byte	0x04, 0x17
        /*000a*/ 	.short	(.L_9 - .L_8)
.L_8:
        /*000c*/ 	.word	0x00000000
        /*0010*/ 	.short	0x0003
        /*0012*/ 	.short	0x0018
        /*0014*/ 	.byte	0x00, 0xf0, 0x11, 0x00


	//----- nvinfo : EIATTR_KPARAM_INFO
	.align		4
.L_9:
        /*0018*/ 	.byte	0x04, 0x17
        /*001a*/ 	.short	(.L_11 - .L_10)
.L_10:
        /*001c*/ 	.word	0x00000000
        /*0020*/ 	.short	0x0002
        /*0022*/ 	.short	0x0010
        /*0024*/ 	.byte	0x00, 0xf5, 0x21, 0x00


	//----- nvinfo : EIATTR_KPARAM_INFO
	.align		4
.L_11:
        /*0028*/ 	.byte	0x04, 0x17
        /*002a*/ 	.short	(.L_13 - .L_12)
.L_12:
        /*002c*/ 	.word	0x00000000
        /*0030*/ 	.short	0x0001
        /*0032*/ 	.short	0x0008
        /*0034*/ 	.byte	0x00, 0xf5, 0x21, 0x00


	//----- nvinfo : EIATTR_KPARAM_INFO
	.align		4
.L_13:
        /*0038*/ 	.byte	0x04, 0x17
        /*003a*/ 	.short	(.L_15 - .L_14)
.L_14:
        /*003c*/ 	.word	0x00000000
        /*0040*/ 	.short	0x0000
        /*0042*/ 	.short	0x0000
        /*0044*/ 	.byte	0x00, 0xf5, 0x21, 0x00


	//----- nvinfo : EIATTR_SPARSE_MMA_MASK
	.align		4
.L_15:
        /*0048*/ 	.byte	0x03, 0x50
        /*004a*/ 	.short	0x0000


	//----- nvinfo : EIATTR_MAXREG_COUNT
	.align		4
        /*004c*/ 	.byte	0x03, 0x1b
        /*004e*/ 	.short	0x00ff


	//----- nvinfo : EIATTR_NUM_BARRIERS
	.align		4
        /*0050*/ 	.byte	0x02, 0x4c
        /*0052*/ 	.byte	0x01
	.zero		1


	//----- nvinfo : EIATTR_MERCURY_ISA_VERSION
	.align		4
        /*0054*/ 	.byte	0x03, 0x5f
        /*0056*/ 	.short	0x0101


	//----- nvinfo : EIATTR_COOP_GROUP_MASK_REGIDS
	.align		4
        /*0058*/ 	.byte	0x04, 0x29
        /*005a*/ 	.short	(.L_17 - .L_16)


	//   ....[0]....
.L_16:
        /*005c*/ 	.word	0xffffffff


	//   ....[1]....
        /*0060*/ 	.word	0xffffffff


	//   ....[2]....
        /*0064*/ 	.word	0xffffffff


	//   ....[3]....
        /*0068*/ 	.word	0xffffffff


	//   ....[4]....
        /*006c*/ 	.word	0xffffffff


	//----- nvinfo : EIATTR_COOP_GROUP_INSTR_OFFSETS
	.align		4
.L_17:
        /*0070*/ 	.byte	0x04, 0x28
        /*0072*/ 	.short	(.L_19 - .L_18)


	//   ....[0]....
.L_18:
        /*0074*/ 	.word	0x000001e0


	//   ....[1]....
        /*0078*/ 	.word	0x00000200


	//   ....[2]....
        /*007c*/ 	.word	0x00000220


	//   ....[3]....
        /*0080*/ 	.word	0x00000240


	//   ....[4]....
        /*0084*/ 	.word	0x00000260


	//----- nvinfo : EIATTR_VRC_CTA_INIT_COUNT
	.align		4
.L_19:
        /*0088*/ 	.byte	0x02, 0x4a
	.zero		1
	.zero		1


	//----- nvinfo : EIATTR_EXIT_INSTR_OFFSETS
	.align		4
        /*008c*/ 	.byte	0x04, 0x1c
        /*008e*/ 	.short	(.L_21 - .L_20)


	//   ....[0]....
.L_20:
        /*0090*/ 	.word	0x00000080


	//   ....[1]....
        /*0094*/ 	.word	0x00000270


	//   ....[2]....
        /*0098*/ 	.word	0x000002d0


	//----- nvinfo : EIATTR_CBANK_PARAM_SIZE
	.align		4
.L_21:
        /*009c*/ 	.byte	0x03, 0x19
        /*009e*/ 	.short	0x001c


	//----- nvinfo : EIATTR_PARAM_CBANK
	.align		4
        /*00a0*/ 	.byte	0x04, 0x0a
        /*00a2*/ 	.short	(.L_23 - .L_22)
	.align		4
.L_22:
        /*00a4*/ 	.word	index@(.nv.constant0._Z9addKernelPfS_S_i)
        /*00a8*/ 	.short	0x0380
        /*00aa*/ 	.short	0x001c


	//----- nvinfo : EIATTR_SW_WAR
	.align		4
.L_23:
        /*00ac*/ 	.byte	0x04, 0x36
        /*00ae*/ 	.short	(.L_25 - .L_24)
.L_24:
        /*00b0*/ 	.word	0x00000008
.L_25:


//--------------------- .nv.callgraph             --------------------------
	.section	.nv.callgraph,"",@"SHT_CUDA_CALLGRAPH"
	.align	4
	.sectionentsize	8
	.align		4
        /*0000*/ 	.word	0x00000000
	.align		4
        /*0004*/ 	.word	0xffffffff
	.align		4
        /*0008*/ 	.word	0x00000000
	.align		4
        /*000c*/ 	.word	0xfffffffe
	.align		4
        /*0010*/ 	.word	0x00000000
	.align		4
        /*0014*/ 	.word	0xfffffffd
	.align		4
        /*0018*/ 	.word	0x00000000
	.align		4
        /*001c*/ 	.word	0xfffffffc


//--------------------- .text._Z9addKernelPfS_S_i --------------------------
	.section	.text._Z9addKernelPfS_S_i,"ax",@progbits
	.align	128
        .global         _Z9addKernelPfS_S_i
        .type           _Z9addKernelPfS_S_i,@function
        .size           _Z9addKernelPfS_S_i,(.L_x_1 - _Z9addKernelPfS_S_i)
        .other          _Z9addKernelPfS_S_i,@"STO_CUDA_ENTRY STV_DEFAULT"
_Z9addKernelPfS_S_i:
.text._Z9addKernelPfS_S_i:
[----:B------:R-:W-:Y:S01]  /*0000*/  LDC R1, c[0x0][0x37c] ;  /* 0x0000df00ff017b82 */ /* 0x000fe20000000800 */
[----:B------:R-:W0:Y:S07]  /*0010*/  S2R R8, SR_TID.X ;  /* 0x0000000000087919 */ /* 0x000e2e0000002100 */
[----:B------:R-:W1:Y:S01]  /*0020*/  S2UR UR4, SR_CTAID.X ;  /* 0x00000000000479c3 */ /* 0x000e620000002500 */
[----:B------:R-:W1:Y:S01]  /*0030*/  LDCU UR5, c[0x0][0x360] ;  /* 0x00006c00ff0577ac */ /* 0x000e620008000800 */
[----:B------:R-:W2:Y:S01]  /*0040*/  LDCU UR6, c[0x0][0x398] ;  /* 0x00007300ff0677ac */ /* 0x000ea20008000800 */
[----:B-1----:R-:W-:-:S06]  /*0050*/  UIMAD UR4, UR4, UR5, URZ ;  /* 0x00000005040472a4 */ /* 0x002fcc000f8e02ff */
[----:B0-----:R-:W-:-:S04]  /*0060*/  IADD3 R7, PT, PT, R8, UR4, RZ ;  /* 0x0000000408077c10 */ /* 0x001fc8000fffe0ff */
[----:B--2---:R-:W-:-:S13]  /*0070*/  ISETP.GE.AND P0, PT, R7, UR6, PT ;  /* 0x0000000607007c0c */ /* 0x004fda000bf06270 */
[----:B------:R-:W-:Y:S05]  /*0080*/  @P0 EXIT ;  /* 0x000000000000094d */ /* 0x000fea0003800000 */
[----:B------:R-:W0:Y:S01]  /*0090*/  LDC.64 R2, c[0x0][0x380] ;  /* 0x0000e000ff027b82 */ /* 0x000e220000000a00 */
[----:B------:R-:W1:Y:S07]  /*00a0*/  LDCU.64 UR8, c[0x0][0x358] ;  /* 0x00006b00ff0877ac */ /* 0x000e6e0008000a00 */
[----:B------:R-:W2:Y:S01]  /*00b0*/  LDC.64 R4, c[0x0][0x388] ;  /* 0x0000e200ff047b82 */ /* 0x000ea20000000a00 */
[----:B0-----:R-:W-:-:S06]  /*00c0*/  IMAD.WIDE R2, R7, 0x4, R2 ;  /* 0x0000000407027825 */ /* 0x001fcc00078e0202 */
[----:B-1----:R-:W3:Y:S01]  /*00d0*/  LDG.E R2, desc[UR8][R2.64] ;  /* 0x0000000802027981 */ /* 0x002ee2000c1e1900 */
[----:B--2---:R-:W-:-:S06]  /*00e0*/  IMAD.WIDE R4, R7, 0x4, R4 ;  /* 0x0000000407047825 */ /* 0x004fcc00078e0204 */
[----:B------:R-:W2:Y:S01]  /*00f0*/  LDG.E R4, desc[UR8][R4.64] ;  /* 0x0000000804047981 */ /* 0x000ea2000c1e1900 */
[----:B------:R-:W0:Y:S01]  /*0100*/  S2UR UR7, SR_CgaCtaId ;  /* 0x00000000000779c3 */ /* 0x000e220000008800 */
[----:B------:R-:W-:Y:S02]  /*0110*/  UMOV UR5, 0x400 ;  /* 0x0000040000057882 */ /* 0x000fe40000000000 */
[----:B------:R-:W-:Y:S02]  /*0120*/  UIADD3 UR6, UPT, UPT, UR5, 0x400, URZ ;  /* 0x0000040005067890 */ /* 0x000fe4000fffe0ff */
[----:B0-----:R-:W-:Y:S02]  /*0130*/  ULEA UR5, UR7, UR5, 0x18 ;  /* 0x0000000507057291 */ /* 0x001fe4000f8ec0ff */
[----:B------:R-:W-:-:S04]  /*0140*/  ULEA UR6, UR7, UR6, 0x18 ;  /* 0x0000000607067291 */ /* 0x000fc8000f8ec0ff */
[C---:B------:R-:W-:Y:S02]  /*0150*/  LEA R7, R8.reuse, UR5, 0x2 ;  /* 0x0000000508077c11 */ /* 0x040fe4000f8e10ff */
[C---:B------:R-:W-:Y:S02]  /*0160*/  LEA R9, R8.reuse, UR6, 0x2 ;  /* 0x0000000608097c11 */ /* 0x040fe4000f8e10ff */
[----:B------:R-:W-:Y:S01]  /*0170*/  LOP3.LUT P0, RZ, R8, 0x1f, RZ, 0xc0, !PT ;  /* 0x0000001f08ff7812 */ /* 0x000fe2000780c0ff */
[----:B---3--:R-:W-:Y:S04]  /*0180*/  STS [R7], R2 ;  /* 0x0000000207007388 */ /* 0x008fe80000000800 */
[----:B--2---:R-:W-:Y:S01]  /*0190*/  STS [R9], R4 ;  /* 0x0000000409007388 */ /* 0x004fe20000000800 */
[----:B------:R-:W-:Y:S06]  /*01a0*/  BAR.SYNC.DEFER_BLOCKING 0x0 ;  /* 0x0000000000007b1d */ /* 0x000fec0000010000 */
[----:B------:R-:W-:Y:S04]  /*01b0*/  LDS R0, [R7] ;  /* 0x0000000007007984 */ /* 0x000fe80000000800 */
[----:B------:R-:W0:Y:S02]  /*01c0*/  LDS R3, [R9] ;  /* 0x0000000009037984 */ /* 0x000e240000000800 */
[----:B0-----:R-:W-:-:S05]  /*01d0*/  FADD R0, R0, R3 ;  /* 0x0000000300007221 */ /* 0x001fca0000000000 */
[----:B------:R-:W0:Y:S02]  /*01e0*/  SHFL.DOWN PT, R3, R0, 0x10, 0x1f ;  /* 0x0a001f0000037f89 */ /* 0x000e2400000e0000 */
[----:B0-----:R-:W-:-:S05]  /*01f0*/  FADD R3, R0, R3 ;  /* 0x0000000300037221 */ /* 0x001fca0000000000 */
[----:B------:R-:W0:Y:S02]  /*0200*/  SHFL.DOWN PT, R6, R3, 0x8, 0x1f ;  /* 0x09001f0003067f89 */ /* 0x000e2400000e0000 */
[----:B0-----:R-:W-:-:S05]  /*0210*/  FADD R6, R3, R6 ;  /* 0x0000000603067221 */ /* 0x001fca0000000000 */
[----:B------:R-:W0:Y:S02]  /*0220*/  SHFL.DOWN PT, R5, R6, 0x4, 0x1f ;  /* 0x08801f0006057f89 */ /* 0x000e2400000e0000 */
[----:B0-----:R-:W-:-:S05]  /*0230*/  FADD R5, R6, R5 ;  /* 0x0000000506057221 */ /* 0x001fca0000000000 */
[----:B------:R-:W0:Y:S02]  /*0240*/  SHFL.DOWN PT, R2, R5, 0x2, 0x1f ;  /* 0x08401f0005027f89 */ /* 0x000e2400000e0000 */
[----:B0-----:R-:W-:-:S05]  /*0250*/  FADD R4, R5, R2 ;  /* 0x0000000205047221 */ /* 0x001fca0000000000 */
[----:B------:R0:W1:Y:S01]  /*0260*/  SHFL.DOWN PT, R7, R4, 0x1, 0x1f ;  /* 0x08201f0004077f89 */ /* 0x00006200000e0000 */
[----:B------:R-:W-:Y:S05]  /*0270*/  @P0 EXIT ;  /* 0x000000000000094d */ /* 0x000fea0003800000 */
[----:B------:R-:W2:Y:S01]  /*0280*/  LDC.64 R2, c[0x0][0x390] ;  /* 0x0000e400ff027b82 */ /* 0x000ea20000000a00 */
[----:B------:R-:W-:Y:S01]  /*0290*/  LEA.HI R5, R8, UR4, RZ, 0x1b ;  /* 0x0000000408057c11 */ /* 0x000fe2000f8fd8ff */
[----:B-1----:R-:W-:-:S04]  /*02a0*/  FADD R7, R4, R7 ;  /* 0x0000000704077221 */ /* 0x002fc80000000000 */
[----:B--2---:R-:W-:-:S05]  /*02b0*/  IMAD.WIDE.U32 R2, R5, 0x4, R2 ;  /* 0x0000000405027825 */ /* 0x004fca00078e0002 */
[----:B------:R-:W-:Y:S01]  /*02c0*/  STG.E desc[UR8][R2.64], R7 ;  /* 0x0000000702007986 */ /* 0x000fe2000c101908 */
[----:B------:R-:W-:Y:S05]  /*02d0*/  EXIT ;  /* 0x000000000000794d */ /* 0x000fea0003800000 */
.L_x_0:
[----:B------:R-:W-:-:S00]  /*02e0*/  BRA `(.L_x_0) ;  /* 0xfffffffc00fc7947 */ /* 0x000fc0000383ffff */
[----:B------:R-:W-:-:S00]  /*02f0*/  NOP ;  /* 0x0000000000007918 */ /* 0x000fc00000000000 */
        /* <DEDUP_REMOVED lines=8> */
.L_x_1:


//--------------------- .nv.shared._Z9addKernelPfS_S_i --------------------------
	.section	.nv.shared._Z9addKernelPfS_S_i,"aw",@nobits
	.sectionflags	@""
	.align	4
.nv.shared._Z9addKernelPfS_S_i:
	.zero		3072


//--------------------- .nv.shared.reserved.0     --------------------------
	.section	.nv.shared.reserved.0,"aw",@nobits
	.weak		__nv_reservedSMEM_offset_0_alias
	.size		__nv_reservedSMEM_offset_0_alias, 0, 64
	.other		__nv_reservedSMEM_offset_0_alias,@"STO_CUDA_RESERVED_SHARED STV_DEFAULT"
__nv_reservedSMEM_offset_0_alias:
	.zero		0
	.zero		64


//--------------------- .nv.constant0._Z9addKernelPfS_S_i --------------------------
	.section	.nv.constant0._Z9addKernelPfS_S_i,"a",@progbits
	.sectionflags	@""
	.align	4
.nv.constant0._Z9addKernelPfS_S_i:
	.zero		924


//--------------------- SYMBOLS --------------------------

	.type		.nv.reservedSmem.offset0,@object
	.size		.nv.reservedSmem.offset0,0x4
	.type		.nv.reservedSmem.cap,@object
	.size		.nv.reservedSmem.cap,0x4
